//
// Generated by NVIDIA NVVM Compiler
//
// Compiler Build ID: CL-36424714
// Cuda compilation tools, release 13.0, V13.0.88
// Based on NVVM 20.0.0
//

.version 9.0
.target sm_100
.address_size 64

	// .globl	_Z2mmPfS_S_i

.visible .entry _Z2mmPfS_S_i(
	.param .u64 .ptr .align 1 _Z2mmPfS_S_i_param_0,
	.param .u64 .ptr .align 1 _Z2mmPfS_S_i_param_1,
	.param .u64 .ptr .align 1 _Z2mmPfS_S_i_param_2,
	.param .u32 _Z2mmPfS_S_i_param_3
)
{
	.reg .pred 	%p<10>;
	.reg .b32 	%r<42>;
	.reg .b32 	%f<55>;
	.reg .b64 	%rd<49>;

	ld.param.u64 	%rd5, [_Z2mmPfS_S_i_param_0];
	ld.param.u64 	%rd6, [_Z2mmPfS_S_i_param_1];
	ld.param.u64 	%rd7, [_Z2mmPfS_S_i_param_2];
	ld.param.u32 	%r24, [_Z2mmPfS_S_i_param_3];
	cvta.to.global.u64 	%rd1, %rd7;
	cvta.to.global.u64 	%rd2, %rd6;
	mov.u32 	%r35, %tid.y;
	setp.ge.s32 	%p1, %r35, %r24;
	@%p1 bra 	$L__BB0_14;
	mov.u32 	%r25, %tid.x;
	mul.lo.s32 	%r2, %r24, %r25;
	mov.u32 	%r3, %ntid.y;
	add.s32 	%r4, %r24, -1;
	and.b32  	%r5, %r24, 7;
	and.b32  	%r6, %r24, 3;
	and.b32  	%r7, %r24, -8;
	and.b32  	%r8, %r24, 1;
	neg.s32 	%r9, %r7;
	shl.b32 	%r10, %r24, 3;
	cvta.to.global.u64 	%rd3, %rd5;
	cvt.u64.u32 	%rd38, %r2;
	mul.wide.s32 	%rd43, %r24, 4;
$L__BB0_2:
	setp.lt.u32 	%p2, %r4, 7;
	add.s32 	%r27, %r35, %r2;
	mul.wide.s32 	%rd8, %r27, 4;
	add.s64 	%rd4, %rd3, %rd8;
	ld.global.f32 	%f52, [%rd4];
	mov.b32 	%r40, 0;
	@%p2 bra 	$L__BB0_5;
	mov.u32 	%r36, %r2;
	mov.u32 	%r37, %r35;
	mov.u32 	%r38, %r9;
$L__BB0_4:
	.pragma "nounroll";
	mul.wide.u32 	%rd9, %r36, 4;
	add.s64 	%rd10, %rd2, %rd9;
	ld.global.f32 	%f9, [%rd10];
	mul.wide.s32 	%rd11, %r37, 4;
	add.s64 	%rd12, %rd1, %rd11;
	ld.global.f32 	%f10, [%rd12];
	fma.rn.f32 	%f11, %f9, %f10, %f52;
	st.global.f32 	[%rd4], %f11;
	ld.global.f32 	%f12, [%rd10+4];
	mul.wide.s32 	%rd13, %r24, 4;
	add.s64 	%rd14, %rd12, %rd13;
	ld.global.f32 	%f13, [%rd14];
	fma.rn.f32 	%f14, %f12, %f13, %f11;
	st.global.f32 	[%rd4], %f14;
	ld.global.f32 	%f15, [%rd10+8];
	add.s64 	%rd15, %rd14, %rd13;
	ld.global.f32 	%f16, [%rd15];
	fma.rn.f32 	%f17, %f15, %f16, %f14;
	st.global.f32 	[%rd4], %f17;
	ld.global.f32 	%f18, [%rd10+12];
	add.s64 	%rd16, %rd15, %rd13;
	ld.global.f32 	%f19, [%rd16];
	fma.rn.f32 	%f20, %f18, %f19, %f17;
	st.global.f32 	[%rd4], %f20;
	ld.global.f32 	%f21, [%rd10+16];
	add.s64 	%rd17, %rd16, %rd13;
	ld.global.f32 	%f22, [%rd17];
	fma.rn.f32 	%f23, %f21, %f22, %f20;
	st.global.f32 	[%rd4], %f23;
	ld.global.f32 	%f24, [%rd10+20];
	add.s64 	%rd18, %rd17, %rd13;
	ld.global.f32 	%f25, [%rd18];
	fma.rn.f32 	%f26, %f24, %f25, %f23;
	st.global.f32 	[%rd4], %f26;
	ld.global.f32 	%f27, [%rd10+24];
	add.s64 	%rd19, %rd18, %rd13;
	ld.global.f32 	%f28, [%rd19];
	fma.rn.f32 	%f29, %f27, %f28, %f26;
	st.global.f32 	[%rd4], %f29;
	ld.global.f32 	%f30, [%rd10+28];
	add.s64 	%rd20, %rd19, %rd13;
	ld.global.f32 	%f31, [%rd20];
	fma.rn.f32 	%f52, %f30, %f31, %f29;
	st.global.f32 	[%rd4], %f52;
	add.s32 	%r38, %r38, 8;
	add.s32 	%r37, %r37, %r10;
	add.s32 	%r36, %r36, 8;
	setp.ne.s32 	%p3, %r38, 0;
	mov.u32 	%r40, %r7;
	@%p3 bra 	$L__BB0_4;
$L__BB0_5:
	setp.eq.s32 	%p4, %r5, 0;
	@%p4 bra 	$L__BB0_13;
	add.s32 	%r28, %r5, -1;
	setp.lt.u32 	%p5, %r28, 3;
	@%p5 bra 	$L__BB0_8;
	add.s32 	%r29, %r40, %r2;
	mul.wide.u32 	%rd21, %r29, 4;
	add.s64 	%rd22, %rd2, %rd21;
	ld.global.f32 	%f32, [%rd22];
	mad.lo.s32 	%r30, %r40, %r24, %r35;
	mul.wide.s32 	%rd23, %r30, 4;
	add.s64 	%rd24, %rd1, %rd23;
	ld.global.f32 	%f33, [%rd24];
	fma.rn.f32 	%f34, %f32, %f33, %f52;
	st.global.f32 	[%rd4], %f34;
	cvt.u64.u32 	%rd26, %r40;
	add.s64 	%rd27, %rd26, %rd38;
	shl.b64 	%rd28, %rd27, 2;
	add.s64 	%rd29, %rd2, %rd28;
	ld.global.f32 	%f35, [%rd29+4];
	add.s64 	%rd31, %rd24, %rd43;
	ld.global.f32 	%f36, [%rd31];
	fma.rn.f32 	%f37, %f35, %f36, %f34;
	st.global.f32 	[%rd4], %f37;
	ld.global.f32 	%f38, [%rd29+8];
	add.s64 	%rd32, %rd31, %rd43;
	ld.global.f32 	%f39, [%rd32];
	fma.rn.f32 	%f40, %f38, %f39, %f37;
	st.global.f32 	[%rd4], %f40;
	ld.global.f32 	%f41, [%rd29+12];
	add.s64 	%rd33, %rd32, %rd43;
	ld.global.f32 	%f42, [%rd33];
	fma.rn.f32 	%f52, %f41, %f42, %f40;
	st.global.f32 	[%rd4], %f52;
	add.s32 	%r40, %r40, 4;
$L__BB0_8:
	setp.eq.s32 	%p6, %r6, 0;
	@%p6 bra 	$L__BB0_13;
	setp.eq.s32 	%p7, %r6, 1;
	@%p7 bra 	$L__BB0_11;
	add.s32 	%r31, %r40, %r2;
	mul.wide.u32 	%rd34, %r31, 4;
	add.s64 	%rd35, %rd2, %rd34;
	ld.global.f32 	%f43, [%rd35];
	mad.lo.s32 	%r32, %r40, %r24, %r35;
	mul.wide.s32 	%rd36, %r32, 4;
	add.s64 	%rd37, %rd1, %rd36;
	ld.global.f32 	%f44, [%rd37];
	fma.rn.f32 	%f45, %f43, %f44, %f52;
	st.global.f32 	[%rd4], %f45;
	cvt.u64.u32 	%rd39, %r40;
	add.s64 	%rd40, %rd39, %rd38;
	shl.b64 	%rd41, %rd40, 2;
	add.s64 	%rd42, %rd2, %rd41;
	ld.global.f32 	%f46, [%rd42+4];
	add.s64 	%rd44, %rd37, %rd43;
	ld.global.f32 	%f47, [%rd44];
	fma.rn.f32 	%f52, %f46, %f47, %f45;
	st.global.f32 	[%rd4], %f52;
	add.s32 	%r40, %r40, 2;
$L__BB0_11:
	setp.eq.s32 	%p8, %r8, 0;
	@%p8 bra 	$L__BB0_13;
	add.s32 	%r33, %r40, %r2;
	mul.wide.u32 	%rd45, %r33, 4;
	add.s64 	%rd46, %rd2, %rd45;
	ld.global.f32 	%f48, [%rd46];
	mad.lo.s32 	%r34, %r40, %r24, %r35;
	mul.wide.s32 	%rd47, %r34, 4;
	add.s64 	%rd48, %rd1, %rd47;
	ld.global.f32 	%f49, [%rd48];
	fma.rn.f32 	%f50, %f48, %f49, %f52;
	st.global.f32 	[%rd4], %f50;
$L__BB0_13:
	add.s32 	%r35, %r35, %r3;
	setp.lt.s32 	%p9, %r35, %r24;
	@%p9 bra 	$L__BB0_2;
$L__BB0_14:
	ret;

}


// ===== COMPILED SASS (sm_100) =====

	.target	sm_100

	.elftype	@"ET_EXEC"


//--------------------- .note.nv.tkinfo           --------------------------
	.section	.note.nv.tkinfo,"",@"SHT_NOTE"
	.sectionflags	@"SHF_NOTE_NV_TKINFO"
	.tkinfo
        /*0018*/ 	.word	0x00000002
        /*0030*/ 	.string	""
        /*0030*/ 	.string	"ptxas"
        /*0030*/ 	.string	"Cuda compilation tools, release 13.0, V13.0.88"
        /*0030*/ 	.string	"Build cuda_13.0.r13.0/compiler.36424714_0"
        /*0030*/ 	.string	"-arch sm_100 -m 64 "



//--------------------- .note.nv.cuinfo           --------------------------
	.section	.note.nv.cuinfo,"",@"SHT_NOTE"
	.sectionflags	@"SHF_NOTE_NV_CUINFO"
        /*0018*/ 	.short	0x0002
        /*001a*/ 	.short	0x0064
        /*001c*/ 	.short	0x0082
	.zero		2


//--------------------- .nv.info                  --------------------------
	.section	.nv.info,"",@"SHT_CUDA_INFO"
	.align	4


	//----- nvinfo : EIATTR_REGCOUNT
	.align		4
        /*0000*/ 	.byte	0x04, 0x2f
        /*0002*/ 	.short	(.L_1 - .L_0)
	.align		4
.L_0:
        /*0004*/ 	.word	index@(_Z2mmPfS_S_i)
        /*0008*/ 	.word	0x0000001c


	//----- nvinfo : EIATTR_FRAME_SIZE
	.align		4
.L_1:
        /*000c*/ 	.byte	0x04, 0x11
        /*000e*/ 	.short	(.L_3 - .L_2)
	.align		4
.L_2:
        /*0010*/ 	.word	index@(_Z2mmPfS_S_i)
        /*0014*/ 	.word	0x00000000


	//----- nvinfo : EIATTR_MIN_STACK_SIZE
	.align		4
.L_3:
        /*0018*/ 	.byte	0x04, 0x12
        /*001a*/ 	.short	(.L_5 - .L_4)
	.align		4
.L_4:
        /*001c*/ 	.word	index@(_Z2mmPfS_S_i)
        /*0020*/ 	.word	0x00000000
.L_5:


//--------------------- .nv.compat                --------------------------
	.section	.nv.compat,"",@"SHT_CUDA_COMPAT_INFO"
	.align	4
        /*0000*/ 	.byte	0x02, 0x09, 0x00, 0x00, 0x02, 0x02, 0x01, 0x00, 0x02, 0x05, 0x05, 0x00, 0x03, 0x07, 0x01, 0x01
        /*0010*/ 	.byte	0x02, 0x03, 0x00, 0x00, 0x02, 0x06, 0x01, 0x00, 0x04, 0x0b, 0x08, 0x00, 0x09, 0x00, 0x00, 0x00
        /*0020*/ 	.byte	0x00, 0x00, 0x00, 0x00


//--------------------- .nv.info._Z2mmPfS_S_i     --------------------------
	.section	.nv.info._Z2mmPfS_S_i,"",@"SHT_CUDA_INFO"
	.sectionflags	@""
	.align	4


	//----- nvinfo : EIATTR_CUDA_API_VERSION
	.align		4
        /*0000*/ 	.byte	0x04, 0x37
        /*0002*/ 	.short	(.L_7 - .L_6)
.L_6:
        /*0004*/ 	.word	0x00000082


	//----- nvinfo : EIATTR_KPARAM_INFO
	.align		4
.L_7:
        /*0008*/ 	.byte	0x04, 0x17
        /*000a*/ 	.short	(.L_9 - .L_8)
.L_8:
        /*000c*/ 	.word	0x00000000
        /*0010*/ 	.short	0x0003
        /*0012*/ 	.short	0x0018
        /*0014*/ 	.byte	0x00, 0xf0, 0x11, 0x00


	//----- nvinfo : EIATTR_KPARAM_INFO
	.align		4
.L_9:
        /*0018*/ 	.byte	0x04, 0x17
        /*001a*/ 	.short	(.L_11 - .L_10)
.L_10:
        /*001c*/ 	.word	0x00000000
        /*0020*/ 	.short	0x0002
        /*0022*/ 	.short	0x0010
        /*0024*/ 	.byte	0x00, 0xf5, 0x21, 0x00


	//----- nvinfo : EIATTR_KPARAM_INFO
	.align		4
.L_11:
        /*0028*/ 	.byte	0x04, 0x17
        /*002a*/ 	.short	(.L_13 - .L_12)
.L_12:
        /*002c*/ 	.word	0x00000000
        /*0030*/ 	.short	0x0001
        /*0032*/ 	.short	0x0008
        /*0034*/ 	.byte	0x00, 0xf5, 0x21, 0x00


	//----- nvinfo : EIATTR_KPARAM_INFO
	.align		4
.L_13:
        /*0038*/ 	.byte	0x04, 0x17
        /*003a*/ 	.short	(.L_15 - .L_14)
.L_14:
        /*003c*/ 	.word	0x00000000
        /*0040*/ 	.short	0x0000
        /*0042*/ 	.short	0x0000
        /*0044*/ 	.byte	0x00, 0xf5, 0x21, 0x00


	//----- nvinfo : EIATTR_SPARSE_MMA_MASK
	.align		4
.L_15:
        /*0048*/ 	.byte	0x03, 0x50
        /*004a*/ 	.short	0x0000


	//----- nvinfo : EIATTR_MAXREG_COUNT
	.align		4
        /*004c*/ 	.byte	0x03, 0x1b
        /*004e*/ 	.short	0x00ff


	//----- nvinfo : EIATTR_MERCURY_ISA_VERSION
	.align		4
        /*0050*/ 	.byte	0x03, 0x5f
        /*0052*/ 	.short	0x0101


	//----- nvinfo : EIATTR_VRC_CTA_INIT_COUNT
	.align		4
        /*0054*/ 	.byte	0x02, 0x4a
	.zero		1
	.zero		1


	//----- nvinfo : EIATTR_EXIT_INSTR_OFFSETS
	.align		4
        /*0058*/ 	.byte	0x04, 0x1c
        /*005a*/ 	.short	(.L_17 - .L_16)


	//   ....[0]....
.L_16:
        /*005c*/ 	.word	0x00000040


	//   ....[1]....
        /*0060*/ 	.word	0x000009a0


	//----- nvinfo : EIATTR_CRS_STACK_SIZE
	.align		4
.L_17:
        /*0064*/ 	.byte	0x04, 0x1e
        /*0066*/ 	.short	(.L_19 - .L_18)
.L_18:
        /*0068*/ 	.word	0x00000000


	//----- nvinfo : EIATTR_CBANK_PARAM_SIZE
	.align		4
.L_19:
        /*006c*/ 	.byte	0x03, 0x19
        /*006e*/ 	.short	0x001c


	//----- nvinfo : EIATTR_PARAM_CBANK
	.align		4
        /*0070*/ 	.byte	0x04, 0x0a
        /*0072*/ 	.short	(.L_21 - .L_20)
	.align		4
.L_20:
        /*0074*/ 	.word	index@(.nv.constant0._Z2mmPfS_S_i)
        /*0078*/ 	.short	0x0380
        /*007a*/ 	.short	0x001c


	//----- nvinfo : EIATTR_SW_WAR
	.align		4
.L_21:
        /*007c*/ 	.byte	0x04, 0x36
        /*007e*/ 	.short	(.L_23 - .L_22)
.L_22:
        /*0080*/ 	.word	0x00000008
.L_23:


//--------------------- .nv.callgraph             --------------------------
	.section	.nv.callgraph,"",@"SHT_CUDA_CALLGRAPH"
	.align	4
	.sectionentsize	8
	.align		4
        /*0000*/ 	.word	0x00000000
	.align		4
        /*0004*/ 	.word	0xffffffff
	.align		4
        /*0008*/ 	.word	0x00000000
	.align		4
        /*000c*/ 	.word	0xfffffffe
	.align		4
        /*0010*/ 	.word	0x00000000
	.align		4
        /*0014*/ 	.word	0xfffffffd
	.align		4
        /*0018*/ 	.word	0x00000000
	.align		4
        /*001c*/ 	.word	0xfffffffc


//--------------------- .text._Z2mmPfS_S_i        --------------------------
	.section	.text._Z2mmPfS_S_i,"ax",@progbits
	.align	128
        .global         _Z2mmPfS_S_i
        .type           _Z2mmPfS_S_i,@function
        .size           _Z2mmPfS_S_i,(.L_x_7 - _Z2mmPfS_S_i)
        .other          _Z2mmPfS_S_i,@"STO_CUDA_ENTRY STV_DEFAULT"
_Z2mmPfS_S_i:
.text._Z2mmPfS_S_i:
[----:B------:R-:W-:Y:S01]  /*0000*/  LDC R1, c[0x0][0x37c] ;  /* 0x0000df00ff017b82 */ /* 0x000fe20000000800 */
[----:B------:R-:W0:Y:S01]  /*0010*/  S2R R0, SR_TID.Y ;  /* 0x0000000000007919 */ /* 0x000e220000002200 */
[----:B------:R-:W0:Y:S02]  /*0020*/  LDCU UR8, c[0x0][0x398] ;  /* 0x00007300ff0877ac */ /* 0x000e240008000800 */
[----:B0-----:R-:W-:-:S13]  /*0030*/  ISETP.GE.AND P0, PT, R0, UR8, PT ;  /* 0x0000000800007c0c */ /* 0x001fda000bf06270 */
[----:B------:R-:W-:Y:S05]  /*0040*/  @P0 EXIT ;  /* 0x000000000000094d */ /* 0x000fea0003800000 */
[----:B------:R-:W0:Y:S01]  /*0050*/  S2R R7, SR_TID.X ;  /* 0x0000000000077919 */ /* 0x000e220000002100 */
[----:B------:R-:W-:Y:S01]  /*0060*/  ULOP3.LUT UR7, UR8, 0xfffffff8, URZ, 0xc0, !UPT ;  /* 0xfffffff808077892 */ /* 0x000fe2000f8ec0ff */
[----:B------:R-:W1:Y:S01]  /*0070*/  LDCU UR9, c[0x0][0x364] ;  /* 0x00006c80ff0977ac */ /* 0x000e620008000800 */
[----:B------:R-:W-:Y:S01]  /*0080*/  UIADD3 UR4, UPT, UPT, UR8, -0x1, URZ ;  /* 0xffffffff08047890 */ /* 0x000fe2000fffe0ff */
[----:B------:R-:W2:Y:S01]  /*0090*/  LDCU.64 UR10, c[0x0][0x358] ;  /* 0x00006b00ff0a77ac */ /* 0x000ea20008000a00 */
[----:B------:R-:W-:Y:S02]  /*00a0*/  ULOP3.LUT UR5, UR8, 0x7, URZ, 0xc0, !UPT ;  /* 0x0000000708057892 */ /* 0x000fe4000f8ec0ff */
[----:B------:R-:W-:Y:S02]  /*00b0*/  ULOP3.LUT UR6, UR8, 0x3, URZ, 0xc0, !UPT ;  /* 0x0000000308067892 */ /* 0x000fe4000f8ec0ff */
[----:B------:R-:W-:Y:S01]  /*00c0*/  UIADD3 UR12, UPT, UPT, -UR7, URZ, URZ ;  /* 0x000000ff070c7290 */ /* 0x000fe2000fffe1ff */
[----:B012---:R-:W-:-:S11]  /*00d0*/  IMAD R7, R7, UR8, RZ ;  /* 0x0000000807077c24 */ /* 0x007fd6000f8e02ff */
.L_x_5:
[----:B0123--:R-:W0:Y:S01]  /*00e0*/  LDC.64 R2, c[0x0][0x380] ;  /* 0x0000e000ff027b82 */ /* 0x00fe220000000a00 */
[----:B------:R-:W-:-:S05]  /*00f0*/  IADD3 R5, PT, PT, R7, R0, RZ ;  /* 0x0000000007057210 */ /* 0x000fca0007ffe0ff */
[----:B0-----:R-:W-:-:S05]  /*0100*/  IMAD.WIDE R2, R5, 0x4, R2 ;  /* 0x0000000405027825 */ /* 0x001fca00078e0202 */
[----:B-----5:R0:W5:Y:S01]  /*0110*/  LDG.E R11, desc[UR10][R2.64] ;  /* 0x0000000a020b7981 */ /* 0x020162000c1e1900 */
[----:B------:R-:W-:Y:S01]  /*0120*/  UISETP.GE.U32.AND UP0, UPT, UR4, 0x7, UPT ;  /* 0x000000070400788c */ /* 0x000fe2000bf06070 */
[----:B------:R-:W-:-:S08]  /*0130*/  HFMA2 R4, -RZ, RZ, 0, 0 ;  /* 0x00000000ff047431 */ /* 0x000fd000000001ff */
[----:B0-----:R-:W-:Y:S05]  /*0140*/  BRA.U !UP0, `(.L_x_0) ;  /* 0x0000000108d47547 */ /* 0x001fea000b800000 */
[----:B------:R-:W-:Y:S02]  /*0150*/  MOV R9, R7 ;  /* 0x0000000700097202 */ /* 0x000fe40000000f00 */
[----:B------:R-:W-:Y:S02]  /*0160*/  MOV R8, R0 ;  /* 0x0000000000087202 */ /* 0x000fe40000000f00 */
[----:B------:R-:W-:-:S07]  /*0170*/  MOV R6, UR12 ;  /* 0x0000000c00067c02 */ /* 0x000fce0008000f00 */
.L_x_1:
[----:B------:R-:W0:Y:S08]  /*0180*/  LDC.64 R4, c[0x0][0x388] ;  /* 0x0000e200ff047b82 */ /* 0x000e300000000a00 */
[----:B-1----:R-:W1:Y:S08]  /*0190*/  LDC.64 R14, c[0x0][0x390] ;  /* 0x0000e400ff0e7b82 */ /* 0x002e700000000a00 */
[----:B------:R-:W2:Y:S01]  /*01a0*/  LDC R13, c[0x0][0x398] ;  /* 0x0000e600ff0d7b82 */ /* 0x000ea20000000800 */
[----:B0-----:R-:W-:-:S05]  /*01b0*/  IMAD.WIDE.U32 R4, R9, 0x4, R4 ;  /* 0x0000000409047825 */ /* 0x001fca00078e0004 */
[----:B------:R-:W3:Y:S01]  /*01c0*/  LDG.E R10, desc[UR10][R4.64] ;  /* 0x0000000a040a7981 */ /* 0x000ee2000c1e1900 */
[----:B-1----:R-:W-:-:S05]  /*01d0*/  IMAD.WIDE R14, R8, 0x4, R14 ;  /* 0x00000004080e7825 */ /* 0x002fca00078e020e */
[----:B------:R-:W3:Y:S02]  /*01e0*/  LDG.E R12, desc[UR10][R14.64] ;  /* 0x0000000a0e0c7981 */ /* 0x000ee4000c1e1900 */
[----:B---3-5:R-:W-:Y:S01]  /*01f0*/  FFMA R19, R10, R12, R11 ;  /* 0x0000000c0a137223 */ /* 0x028fe2000000000b */
[----:B--2---:R-:W-:-:S04]  /*0200*/  IMAD.WIDE R10, R13, 0x4, R14 ;  /* 0x000000040d0a7825 */ /* 0x004fc800078e020e */
[----:B------:R0:W-:Y:S04]  /*0210*/  STG.E desc[UR10][R2.64], R19 ;  /* 0x0000001302007986 */ /* 0x0001e8000c10190a */
[----:B------:R-:W2:Y:S04]  /*0220*/  LDG.E R12, desc[UR10][R4.64+0x4] ;  /* 0x0000040a040c7981 */ /* 0x000ea8000c1e1900 */
[----:B------:R-:W2:Y:S02]  /*0230*/  LDG.E R16, desc[UR10][R10.64] ;  /* 0x0000000a0a107981 */ /* 0x000ea4000c1e1900 */
[----:B--2---:R-:W-:Y:S01]  /*0240*/  FFMA R21, R12, R16, R19 ;  /* 0x000000100c157223 */ /* 0x004fe20000000013 */
[----:B------:R-:W-:-:S04]  /*0250*/  IMAD.WIDE R16, R13, 0x4, R10 ;  /* 0x000000040d107825 */ /* 0x000fc800078e020a */
[----:B------:R1:W-:Y:S04]  /*0260*/  STG.E desc[UR10][R2.64], R21 ;  /* 0x0000001502007986 */ /* 0x0003e8000c10190a */
[----:B------:R-:W2:Y:S04]  /*0270*/  LDG.E R12, desc[UR10][R4.64+0x8] ;  /* 0x0000080a040c7981 */ /* 0x000ea8000c1e1900 */
[----:B------:R-:W2:Y:S02]  /*0280*/  LDG.E R14, desc[UR10][R16.64] ;  /* 0x0000000a100e7981 */ /* 0x000ea4000c1e1900 */
[----:B--2---:R-:W-:Y:S01]  /*0290*/  FFMA R23, R12, R14, R21 ;  /* 0x0000000e0c177223 */ /* 0x004fe20000000015 */
[----:B------:R-:W-:-:S04]  /*02a0*/  IMAD.WIDE R14, R13, 0x4, R16 ;  /* 0x000000040d0e7825 */ /* 0x000fc800078e0210 */
[----:B------:R2:W-:Y:S04]  /*02b0*/  STG.E desc[UR10][R2.64], R23 ;  /* 0x0000001702007986 */ /* 0x0005e8000c10190a */
[----:B------:R-:W0:Y:S04]  /*02c0*/  LDG.E R12, desc[UR10][R4.64+0xc] ;  /* 0x00000c0a040c7981 */ /* 0x000e28000c1e1900 */
[----:B------:R-:W0:Y:S01]  /*02d0*/  LDG.E R18, desc[UR10][R14.64] ;  /* 0x0000000a0e127981 */ /* 0x000e22000c1e1900 */
[----:B------:R-:W-:-:S04]  /*02e0*/  IMAD.WIDE R10, R13, 0x4, R14 ;  /* 0x000000040d0a7825 */ /* 0x000fc800078e020e */
[----:B0-----:R-:W-:-:S05]  /*02f0*/  FFMA R19, R12, R18, R23 ;  /* 0x000000120c137223 */ /* 0x001fca0000000017 */
[----:B------:R0:W-:Y:S04]  /*0300*/  STG.E desc[UR10][R2.64], R19 ;  /* 0x0000001302007986 */ /* 0x0001e8000c10190a */
[----:B------:R-:W1:Y:S04]  /*0310*/  LDG.E R12, desc[UR10][R4.64+0x10] ;  /* 0x0000100a040c7981 */ /* 0x000e68000c1e1900 */
[----:B------:R-:W1:Y:S01]  /*0320*/  LDG.E R18, desc[UR10][R10.64] ;  /* 0x0000000a0a127981 */ /* 0x000e62000c1e1900 */
[----:B------:R-:W-:-:S04]  /*0330*/  IMAD.WIDE R16, R13, 0x4, R10 ;  /* 0x000000040d107825 */ /* 0x000fc800078e020a */
[----:B-1----:R-:W-:-:S05]  /*0340*/  FFMA R21, R12, R18, R19 ;  /* 0x000000120c157223 */ /* 0x002fca0000000013 */
[----:B------:R1:W-:Y:S04]  /*0350*/  STG.E desc[UR10][R2.64], R21 ;  /* 0x0000001502007986 */ /* 0x0003e8000c10190a */
[----:B------:R-:W2:Y:S04]  /*0360*/  LDG.E R12, desc[UR10][R4.64+0x14] ;  /* 0x0000140a040c7981 */ /* 0x000ea8000c1e1900 */
[----:B------:R-:W2:Y:S01]  /*0370*/  LDG.E R18, desc[UR10][R16.64] ;  /* 0x0000000a10127981 */ /* 0x000ea2000c1e1900 */
[----:B------:R-:W-:-:S04]  /*0380*/  IMAD.WIDE R14, R13, 0x4, R16 ;  /* 0x000000040d0e7825 */ /* 0x000fc800078e0210 */
[----:B--2---:R-:W-:-:S05]  /*0390*/  FFMA R23, R12, R18, R21 ;  /* 0x000000120c177223 */ /* 0x004fca0000000015 */
[----:B------:R1:W-:Y:S04]  /*03a0*/  STG.E desc[UR10][R2.64], R23 ;  /* 0x0000001702007986 */ /* 0x0003e8000c10190a */
[----:B------:R-:W2:Y:S04]  /*03b0*/  LDG.E R18, desc[UR10][R14.64] ;  /* 0x0000000a0e127981 */ /* 0x000ea8000c1e1900 */
[----:B------:R-:W2:Y:S02]  /*03c0*/  LDG.E R12, desc[UR10][R4.64+0x18] ;  /* 0x0000180a040c7981 */ /* 0x000ea4000c1e1900 */
[----:B--2---:R-:W-:Y:S01]  /*03d0*/  FFMA R25, R12, R18, R23 ;  /* 0x000000120c197223 */ /* 0x004fe20000000017 */
[----:B0-----:R-:W-:-:S04]  /*03e0*/  IMAD.WIDE R18, R13, 0x4, R14 ;  /* 0x000000040d127825 */ /* 0x001fc800078e020e */
[----:B------:R1:W-:Y:S04]  /*03f0*/  STG.E desc[UR10][R2.64], R25 ;  /* 0x0000001902007986 */ /* 0x0003e8000c10190a */
[----:B------:R-:W2:Y:S04]  /*0400*/  LDG.E R10, desc[UR10][R4.64+0x1c] ;  /* 0x00001c0a040a7981 */ /* 0x000ea8000c1e1900 */
[----:B------:R-:W2:Y:S01]  /*0410*/  LDG.E R18, desc[UR10][R18.64] ;  /* 0x0000000a12127981 */ /* 0x000ea2000c1e1900 */
[----:B------:R-:W-:-:S04]  /*0420*/  IADD3 R6, PT, PT, R6, 0x8, RZ ;  /* 0x0000000806067810 */ /* 0x000fc80007ffe0ff */
[----:B------:R-:W-:Y:S02]  /*0430*/  ISETP.NE.AND P0, PT, R6, RZ, PT ;  /* 0x000000ff0600720c */ /* 0x000fe40003f05270 */
[----:B------:R-:W-:Y:S02]  /*0440*/  LEA R8, R13, R8, 0x3 ;  /* 0x000000080d087211 */ /* 0x000fe400078e18ff */
[----:B------:R-:W-:Y:S01]  /*0450*/  IADD3 R9, PT, PT, R9, 0x8, RZ ;  /* 0x0000000809097810 */ /* 0x000fe20007ffe0ff */
[----:B--2---:R-:W-:-:S05]  /*0460*/  FFMA R11, R10, R18, R25 ;  /* 0x000000120a0b7223 */ /* 0x004fca0000000019 */
[----:B------:R1:W-:Y:S03]  /*0470*/  STG.E desc[UR10][R2.64], R11 ;  /* 0x0000000b02007986 */ /* 0x0003e6000c10190a */
[----:B------:R-:W-:Y:S05]  /*0480*/  @P0 BRA `(.L_x_1) ;  /* 0xfffffffc003c0947 */ /* 0x000fea000383ffff */
[----:B------:R-:W-:-:S07]  /*0490*/  MOV R4, UR7 ;  /* 0x0000000700047c02 */ /* 0x000fce0008000f00 */
.L_x_0:
[----:B------:R-:W-:-:S09]  /*04a0*/  UISETP.NE.AND UP0, UPT, UR5, URZ, UPT ;  /* 0x000000ff0500728c */ /* 0x000fd2000bf05270 */
[----:B------:R-:W-:Y:S05]  /*04b0*/  BRA.U !UP0, `(.L_x_2) ;  /* 0x0000000508287547 */ /* 0x000fea000b800000 */
[----:B------:R-:W-:Y:S02]  /*04c0*/  UIADD3 UR8, UPT, UPT, UR5, -0x1, URZ ;  /* 0xffffffff05087890 */ /* 0x000fe4000fffe0ff */
[----:B------:R-:W-:Y:S02]  /*04d0*/  UISETP.NE.AND UP1, UPT, UR6, URZ, UPT ;  /* 0x000000ff0600728c */ /* 0x000fe4000bf25270 */
[----:B------:R-:W-:-:S09]  /*04e0*/  UISETP.GE.U32.AND UP0, UPT, UR8, 0x3, UPT ;  /* 0x000000030800788c */ /* 0x000fd2000bf06070 */
[----:B------:R-:W-:Y:S05]  /*04f0*/  BRA.U !UP0, `(.L_x_3) ;  /* 0x0000000108807547 */ /* 0x000fea000b800000 */
[----:B------:R-:W0:Y:S01]  /*0500*/  LDC R5, c[0x0][0x398] ;  /* 0x0000e600ff057b82 */ /* 0x000e220000000800 */
[----:B------:R-:W-:Y:S01]  /*0510*/  IADD3 R9, PT, PT, R7, R4, RZ ;  /* 0x0000000407097210 */ /* 0x000fe20007ffe0ff */
[----:B------:R-:W2:Y:S06]  /*0520*/  LDCU.64 UR14, c[0x0][0x388] ;  /* 0x00007100ff0e77ac */ /* 0x000eac0008000a00 */
[----:B------:R-:W3:Y:S08]  /*0530*/  LDC.64 R12, c[0x0][0x388] ;  /* 0x0000e200ff0c7b82 */ /* 0x000ef00000000a00 */
[----:B------:R-:W4:Y:S01]  /*0540*/  LDC.64 R14, c[0x0][0x390] ;  /* 0x0000e400ff0e7b82 */ /* 0x000f220000000a00 */
[----:B0-----:R-:W-:-:S02]  /*0550*/  IMAD R17, R4, R5, R0 ;  /* 0x0000000504117224 */ /* 0x001fc400078e0200 */
[----:B---3--:R-:W-:-:S06]  /*0560*/  IMAD.WIDE.U32 R12, R9, 0x4, R12 ;  /* 0x00000004090c7825 */ /* 0x008fcc00078e000c */
[----:B------:R-:W3:Y:S01]  /*0570*/  LDG.E R12, desc[UR10][R12.64] ;  /* 0x0000000a0c0c7981 */ /* 0x000ee2000c1e1900 */
[----:B----4-:R-:W-:-:S05]  /*0580*/  IMAD.WIDE R14, R17, 0x4, R14 ;  /* 0x00000004110e7825 */ /* 0x010fca00078e020e */
[----:B------:R-:W3:Y:S01]  /*0590*/  LDG.E R6, desc[UR10][R14.64] ;  /* 0x0000000a0e067981 */ /* 0x000ee2000c1e1900 */
[----:B------:R-:W-:-:S04]  /*05a0*/  IADD3 R9, P0, PT, R7, R4, RZ ;  /* 0x0000000407097210 */ /* 0x000fc80007f1e0ff */
[----:B------:R-:W-:Y:S02]  /*05b0*/  IADD3.X R10, PT, PT, RZ, RZ, RZ, P0, !PT ;  /* 0x000000ffff0a7210 */ /* 0x000fe400007fe4ff */
[----:B--2---:R-:W-:-:S04]  /*05c0*/  LEA R8, P0, R9, UR14, 0x2 ;  /* 0x0000000e09087c11 */ /* 0x004fc8000f8010ff */
[----:B------:R-:W-:Y:S01]  /*05d0*/  LEA.HI.X R9, R9, UR15, R10, 0x2, P0 ;  /* 0x0000000f09097c11 */ /* 0x000fe200080f140a */
[----:B---3-5:R-:W-:Y:S01]  /*05e0*/  FFMA R17, R12, R6, R11 ;  /* 0x000000060c117223 */ /* 0x028fe2000000000b */
[----:B-1----:R-:W-:-:S04]  /*05f0*/  IMAD.WIDE R10, R5, 0x4, R14 ;  /* 0x00000004050a7825 */ /* 0x002fc800078e020e */
        /* <DEDUP_REMOVED lines=9> */
[----:B------:R-:W-:-:S04]  /*0690*/  IMAD.WIDE R14, R5, 0x4, R12 ;  /* 0x00000004050e7825 */ /* 0x000fc800078e020c */
[----:B------:R0:W-:Y:S04]  /*06a0*/  STG.E desc[UR10][R2.64], R21 ;  /* 0x0000001502007986 */ /* 0x0001e8000c10190a */
[----:B------:R-:W2:Y:S04]  /*06b0*/  LDG.E R6, desc[UR10][R8.64+0xc] ;  /* 0x00000c0a08067981 */ /* 0x000ea8000c1e1900 */
[----:B------:R-:W2:Y:S01]  /*06c0*/  LDG.E R14, desc[UR10][R14.64] ;  /* 0x0000000a0e0e7981 */ /* 0x000ea2000c1e1900 */
[----:B------:R-:W-:Y:S01]  /*06d0*/  IADD3 R4, PT, PT, R4, 0x4, RZ ;  /* 0x0000000404047810 */ /* 0x000fe20007ffe0ff */
[----:B--2---:R-:W-:-:S05]  /*06e0*/  FFMA R11, R6, R14, R21 ;  /* 0x0000000e060b7223 */ /* 0x004fca0000000015 */
[----:B------:R0:W-:Y:S02]  /*06f0*/  STG.E desc[UR10][R2.64], R11 ;  /* 0x0000000b02007986 */ /* 0x0001e4000c10190a */
.L_x_3:
[----:B------:R-:W-:Y:S05]  /*0700*/  BRA.U !UP1, `(.L_x_2) ;  /* 0x0000000109947547 */ /* 0x000fea000b800000 */
[----:B------:R-:W2:Y:S01]  /*0710*/  LDCU UR8, c[0x0][0x398] ;  /* 0x00007300ff0877ac */ /* 0x000ea20008000800 */
[----:B------:R-:W-:Y:S02]  /*0720*/  UISETP.NE.AND UP0, UPT, UR6, 0x1, UPT ;  /* 0x000000010600788c */ /* 0x000fe4000bf05270 */
[----:B--2---:R-:W-:-:S07]  /*0730*/  ULOP3.LUT UP1, URZ, UR8, 0x1, URZ, 0xc0, !UPT ;  /* 0x0000000108ff7892 */ /* 0x004fce000f82c0ff */
[----:B------:R-:W-:Y:S05]  /*0740*/  BRA.U !UP0, `(.L_x_4) ;  /* 0x0000000108587547 */ /* 0x000fea000b800000 */
[----:B0-----:R-:W0:Y:S01]  /*0750*/  LDC R17, c[0x0][0x398] ;  /* 0x0000e600ff117b82 */ /* 0x001e220000000800 */
        /* <DEDUP_REMOVED lines=11> */
[----:B--2---:R-:W-:Y:S01]  /*0810*/  LEA R8, P0, R6, UR14, 0x2 ;  /* 0x0000000e06087c11 */ /* 0x004fe2000f8010ff */
[----:B------:R-:W-:-:S03]  /*0820*/  IMAD.WIDE R16, R17, 0x4, R14 ;  /* 0x0000000411107825 */ /* 0x000fc600078e020e */
[----:B------:R-:W-:Y:S01]  /*0830*/  LEA.HI.X R9, R6, UR15, R9, 0x2, P0 ;  /* 0x0000000f06097c11 */ /* 0x000fe200080f1409 */
[----:B---3-5:R-:W-:-:S05]  /*0840*/  FFMA R5, R12, R5, R11 ;  /* 0x000000050c057223 */ /* 0x028fca000000000b */
[----:B------:R2:W-:Y:S04]  /*0850*/  STG.E desc[UR10][R2.64], R5 ;  /* 0x0000000502007986 */ /* 0x0005e8000c10190a */
[----:B------:R-:W1:Y:S04]  /*0860*/  LDG.E R16, desc[UR10][R16.64] ;  /* 0x0000000a10107981 */ /* 0x000e68000c1e1900 */
[----:B------:R-:W1:Y:S01]  /*0870*/  LDG.E R8, desc[UR10][R8.64+0x4] ;  /* 0x0000040a08087981 */ /* 0x000e62000c1e1900 */
[----:B------:R-:W-:Y:S01]  /*0880*/  IADD3 R4, PT, PT, R4, 0x2, RZ ;  /* 0x0000000204047810 */ /* 0x000fe20007ffe0ff */
[----:B-1----:R-:W-:-:S05]  /*0890*/  FFMA R11, R8, R16, R5 ;  /* 0x00000010080b7223 */ /* 0x002fca0000000005 */
[----:B------:R2:W-:Y:S02]  /*08a0*/  STG.E desc[UR10][R2.64], R11 ;  /* 0x0000000b02007986 */ /* 0x0005e4000c10190a */
.L_x_4:
[----:B------:R-:W-:Y:S05]  /*08b0*/  BRA.U !UP1, `(.L_x_2) ;  /* 0x0000000109287547 */ /* 0x000fea000b800000 */
[----:B------:R-:W3:Y:S01]  /*08c0*/  LDC.64 R8, c[0x0][0x388] ;  /* 0x0000e200ff087b82 */ /* 0x000ee20000000a00 */
[----:B--2---:R-:W-:Y:S01]  /*08d0*/  IADD3 R5, PT, PT, R7, R4, RZ ;  /* 0x0000000407057210 */ /* 0x004fe20007ffe0ff */
[----:B------:R-:W-:-:S06]  /*08e0*/  IMAD R15, R4, UR8, R0 ;  /* 0x00000008040f7c24 */ /* 0x000fcc000f8e0200 */
[----:B------:R-:W2:Y:S01]  /*08f0*/  LDC.64 R12, c[0x0][0x390] ;  /* 0x0000e400ff0c7b82 */ /* 0x000ea20000000a00 */
[----:B---3--:R-:W-:-:S06]  /*0900*/  IMAD.WIDE.U32 R4, R5, 0x4, R8 ;  /* 0x0000000405047825 */ /* 0x008fcc00078e0008 */
[----:B------:R-:W0:Y:S01]  /*0910*/  LDG.E R4, desc[UR10][R4.64] ;  /* 0x0000000a04047981 */ /* 0x000e22000c1e1900 */
[----:B--2---:R-:W-:-:S06]  /*0920*/  IMAD.WIDE R8, R15, 0x4, R12 ;  /* 0x000000040f087825 */ /* 0x004fcc00078e020c */
[----:B------:R-:W0:Y:S02]  /*0930*/  LDG.E R8, desc[UR10][R8.64] ;  /* 0x0000000a08087981 */ /* 0x000e24000c1e1900 */
[----:B01---5:R-:W-:-:S05]  /*0940*/  FFMA R11, R4, R8, R11 ;  /* 0x00000008040b7223 */ /* 0x023fca000000000b */
[----:B------:R3:W-:Y:S02]  /*0950*/  STG.E desc[UR10][R2.64], R11 ;  /* 0x0000000b02007986 */ /* 0x0007e4000c10190a */
.L_x_2:
[----:B------:R-:W4:Y:S01]  /*0960*/  LDCU UR8, c[0x0][0x398] ;  /* 0x00007300ff0877ac */ /* 0x000f220008000800 */
[----:B------:R-:W-:-:S04]  /*0970*/  IADD3 R0, PT, PT, R0, UR9, RZ ;  /* 0x0000000900007c10 */ /* 0x000fc8000fffe0ff */
[----:B----4-:R-:W-:-:S13]  /*0980*/  ISETP.GE.AND P0, PT, R0, UR8, PT ;  /* 0x0000000800007c0c */ /* 0x010fda000bf06270 */
[----:B------:R-:W-:Y:S05]  /*0990*/  @!P0 BRA `(.L_x_5) ;  /* 0xfffffff400d08947 */ /* 0x000fea000383ffff */
[----:B------:R-:W-:Y:S05]  /*09a0*/  EXIT ;  /* 0x000000000000794d */ /* 0x000fea0003800000 */
.L_x_6:
[----:B------:R-:W-:-:S00]  /*09b0*/  BRA `(.L_x_6) ;  /* 0xfffffffc00fc7947 */ /* 0x000fc0000383ffff */
[----:B------:R-:W-:-:S00]  /*09c0*/  NOP ;  /* 0x0000000000007918 */ /* 0x000fc00000000000 */
        /* <DEDUP_REMOVED lines=11> */
.L_x_7:


//--------------------- .nv.shared.reserved.0     --------------------------
	.section	.nv.shared.reserved.0,"aw",@nobits
	.weak		__nv_reservedSMEM_offset_0_alias
	.size		__nv_reservedSMEM_offset_0_alias, 0, 64
	.other		__nv_reservedSMEM_offset_0_alias,@"STO_CUDA_RESERVED_SHARED STV_DEFAULT"
__nv_reservedSMEM_offset_0_alias:
	.zero		0
	.zero		64


//--------------------- .nv.constant0._Z2mmPfS_S_i --------------------------
	.section	.nv.constant0._Z2mmPfS_S_i,"a",@progbits
	.sectionflags	@""
	.align	4
.nv.constant0._Z2mmPfS_S_i:
	.zero		924


//--------------------- SYMBOLS --------------------------

	.type		.nv.reservedSmem.offset0,@object
	.size		.nv.reservedSmem.offset0,0x4
